//
// Generated by NVIDIA NVVM Compiler
//
// Compiler Build ID: CL-36424714
// Cuda compilation tools, release 13.0, V13.0.88
// Based on NVVM 20.0.0
//

.version 9.0
.target sm_100
.address_size 64

	// .globl	_Z22dynamicIndexingExamplePfS_iPi

.visible .entry _Z22dynamicIndexingExamplePfS_iPi(
	.param .u64 .ptr .align 1 _Z22dynamicIndexingExamplePfS_iPi_param_0,
	.param .u64 .ptr .align 1 _Z22dynamicIndexingExamplePfS_iPi_param_1,
	.param .u32 _Z22dynamicIndexingExamplePfS_iPi_param_2,
	.param .u64 .ptr .align 1 _Z22dynamicIndexingExamplePfS_iPi_param_3
)
{
	.local .align 16 .b8 	__local_depot0[400];
	.reg .b64 	%SP;
	.reg .b64 	%SPL;
	.reg .pred 	%p<7>;
	.reg .b32 	%r<57>;
	.reg .b32 	%f<205>;
	.reg .b64 	%rd<25>;

	mov.u64 	%SPL, __local_depot0;
	ld.param.u64 	%rd8, [_Z22dynamicIndexingExamplePfS_iPi_param_0];
	ld.param.u64 	%rd6, [_Z22dynamicIndexingExamplePfS_iPi_param_1];
	ld.param.u32 	%r13, [_Z22dynamicIndexingExamplePfS_iPi_param_2];
	ld.param.u64 	%rd7, [_Z22dynamicIndexingExamplePfS_iPi_param_3];
	cvta.to.global.u64 	%rd1, %rd8;
	add.u64 	%rd2, %SPL, 0;
	mov.u32 	%r14, %ctaid.x;
	mov.u32 	%r15, %ntid.x;
	mov.u32 	%r16, %tid.x;
	mad.lo.s32 	%r1, %r14, %r15, %r16;
	setp.ge.s32 	%p1, %r1, %r13;
	@%p1 bra 	$L__BB0_16;
	cvta.to.global.u64 	%rd10, %rd7;
	mul.hi.s32 	%r18, %r1, 1717986919;
	shr.u32 	%r19, %r18, 31;
	shr.s32 	%r20, %r18, 2;
	add.s32 	%r21, %r20, %r19;
	mul.lo.s32 	%r22, %r21, 10;
	sub.s32 	%r23, %r1, %r22;
	mul.wide.s32 	%rd11, %r23, 4;
	add.s64 	%rd12, %rd10, %rd11;
	ld.global.u32 	%r24, [%rd12];
	mul.lo.s32 	%r2, %r1, 100;
	add.s64 	%rd24, %rd2, 8;
	add.s32 	%r55, %r24, 3;
	mov.b32 	%r56, 3;
$L__BB0_2:
	add.s32 	%r6, %r55, -2;
	add.s32 	%r25, %r55, -3;
	mul.hi.s32 	%r26, %r25, 1374389535;
	shr.u32 	%r27, %r26, 31;
	shr.s32 	%r28, %r26, 5;
	add.s32 	%r29, %r28, %r27;
	mul.lo.s32 	%r30, %r29, 100;
	sub.s32 	%r31, %r25, %r30;
	add.s32 	%r7, %r31, %r2;
	setp.ge.s32 	%p2, %r7, %r13;
	@%p2 bra 	$L__BB0_4;
	mul.wide.s32 	%rd13, %r7, 4;
	add.s64 	%rd14, %rd1, %rd13;
	ld.global.f32 	%f1, [%rd14];
	st.local.f32 	[%rd24+-8], %f1;
	bra.uni 	$L__BB0_5;
$L__BB0_4:
	mov.b32 	%r32, 0;
	st.local.u32 	[%rd24+-8], %r32;
$L__BB0_5:
	mul.hi.s32 	%r33, %r6, 1374389535;
	shr.u32 	%r34, %r33, 31;
	shr.s32 	%r35, %r33, 5;
	add.s32 	%r36, %r35, %r34;
	mul.lo.s32 	%r37, %r36, 100;
	sub.s32 	%r38, %r6, %r37;
	add.s32 	%r8, %r38, %r2;
	setp.lt.s32 	%p3, %r8, %r13;
	@%p3 bra 	$L__BB0_7;
	mov.b32 	%r39, 0;
	st.local.u32 	[%rd24+-4], %r39;
	bra.uni 	$L__BB0_8;
$L__BB0_7:
	mul.wide.s32 	%rd15, %r8, 4;
	add.s64 	%rd16, %rd1, %rd15;
	ld.global.f32 	%f2, [%rd16];
	st.local.f32 	[%rd24+-4], %f2;
$L__BB0_8:
	add.s32 	%r40, %r6, 1;
	mul.hi.s32 	%r41, %r40, 1374389535;
	shr.u32 	%r42, %r41, 31;
	shr.s32 	%r43, %r41, 5;
	add.s32 	%r44, %r43, %r42;
	mul.lo.s32 	%r45, %r44, 100;
	sub.s32 	%r46, %r40, %r45;
	add.s32 	%r9, %r46, %r2;
	setp.lt.s32 	%p4, %r9, %r13;
	@%p4 bra 	$L__BB0_10;
	mov.b32 	%r47, 0;
	st.local.u32 	[%rd24], %r47;
	bra.uni 	$L__BB0_11;
$L__BB0_10:
	mul.wide.s32 	%rd17, %r9, 4;
	add.s64 	%rd18, %rd1, %rd17;
	ld.global.f32 	%f3, [%rd18];
	st.local.f32 	[%rd24], %f3;
$L__BB0_11:
	mul.hi.s32 	%r48, %r55, 1374389535;
	shr.u32 	%r49, %r48, 31;
	shr.s32 	%r50, %r48, 5;
	add.s32 	%r51, %r50, %r49;
	mul.lo.s32 	%r52, %r51, 100;
	sub.s32 	%r53, %r55, %r52;
	add.s32 	%r10, %r53, %r2;
	setp.lt.s32 	%p5, %r10, %r13;
	@%p5 bra 	$L__BB0_13;
	mov.b32 	%r54, 0;
	st.local.u32 	[%rd24+4], %r54;
	bra.uni 	$L__BB0_14;
$L__BB0_13:
	mul.wide.s32 	%rd19, %r10, 4;
	add.s64 	%rd20, %rd1, %rd19;
	ld.global.f32 	%f4, [%rd20];
	st.local.f32 	[%rd24+4], %f4;
$L__BB0_14:
	add.s32 	%r56, %r56, 4;
	add.s64 	%rd24, %rd24, 16;
	add.s32 	%r55, %r55, 4;
	setp.ne.s32 	%p6, %r56, 103;
	@%p6 bra 	$L__BB0_2;
	ld.local.v4.f32 	{%f5, %f6, %f7, %f8}, [%rd2];
	add.f32 	%f9, %f5, 0f00000000;
	add.f32 	%f10, %f9, %f6;
	add.f32 	%f11, %f10, %f7;
	add.f32 	%f12, %f11, %f8;
	ld.local.v4.f32 	{%f13, %f14, %f15, %f16}, [%rd2+16];
	add.f32 	%f17, %f12, %f13;
	add.f32 	%f18, %f17, %f14;
	add.f32 	%f19, %f18, %f15;
	add.f32 	%f20, %f19, %f16;
	ld.local.v4.f32 	{%f21, %f22, %f23, %f24}, [%rd2+32];
	add.f32 	%f25, %f20, %f21;
	add.f32 	%f26, %f25, %f22;
	add.f32 	%f27, %f26, %f23;
	add.f32 	%f28, %f27, %f24;
	ld.local.v4.f32 	{%f29, %f30, %f31, %f32}, [%rd2+48];
	add.f32 	%f33, %f28, %f29;
	add.f32 	%f34, %f33, %f30;
	add.f32 	%f35, %f34, %f31;
	add.f32 	%f36, %f35, %f32;
	ld.local.v4.f32 	{%f37, %f38, %f39, %f40}, [%rd2+64];
	add.f32 	%f41, %f36, %f37;
	add.f32 	%f42, %f41, %f38;
	add.f32 	%f43, %f42, %f39;
	add.f32 	%f44, %f43, %f40;
	ld.local.v4.f32 	{%f45, %f46, %f47, %f48}, [%rd2+80];
	add.f32 	%f49, %f44, %f45;
	add.f32 	%f50, %f49, %f46;
	add.f32 	%f51, %f50, %f47;
	add.f32 	%f52, %f51, %f48;
	ld.local.v4.f32 	{%f53, %f54, %f55, %f56}, [%rd2+96];
	add.f32 	%f57, %f52, %f53;
	add.f32 	%f58, %f57, %f54;
	add.f32 	%f59, %f58, %f55;
	add.f32 	%f60, %f59, %f56;
	ld.local.v4.f32 	{%f61, %f62, %f63, %f64}, [%rd2+112];
	add.f32 	%f65, %f60, %f61;
	add.f32 	%f66, %f65, %f62;
	add.f32 	%f67, %f66, %f63;
	add.f32 	%f68, %f67, %f64;
	ld.local.v4.f32 	{%f69, %f70, %f71, %f72}, [%rd2+128];
	add.f32 	%f73, %f68, %f69;
	add.f32 	%f74, %f73, %f70;
	add.f32 	%f75, %f74, %f71;
	add.f32 	%f76, %f75, %f72;
	ld.local.v4.f32 	{%f77, %f78, %f79, %f80}, [%rd2+144];
	add.f32 	%f81, %f76, %f77;
	add.f32 	%f82, %f81, %f78;
	add.f32 	%f83, %f82, %f79;
	add.f32 	%f84, %f83, %f80;
	ld.local.v4.f32 	{%f85, %f86, %f87, %f88}, [%rd2+160];
	add.f32 	%f89, %f84, %f85;
	add.f32 	%f90, %f89, %f86;
	add.f32 	%f91, %f90, %f87;
	add.f32 	%f92, %f91, %f88;
	ld.local.v4.f32 	{%f93, %f94, %f95, %f96}, [%rd2+176];
	add.f32 	%f97, %f92, %f93;
	add.f32 	%f98, %f97, %f94;
	add.f32 	%f99, %f98, %f95;
	add.f32 	%f100, %f99, %f96;
	ld.local.v4.f32 	{%f101, %f102, %f103, %f104}, [%rd2+192];
	add.f32 	%f105, %f100, %f101;
	add.f32 	%f106, %f105, %f102;
	add.f32 	%f107, %f106, %f103;
	add.f32 	%f108, %f107, %f104;
	ld.local.v4.f32 	{%f109, %f110, %f111, %f112}, [%rd2+208];
	add.f32 	%f113, %f108, %f109;
	add.f32 	%f114, %f113, %f110;
	add.f32 	%f115, %f114, %f111;
	add.f32 	%f116, %f115, %f112;
	ld.local.v4.f32 	{%f117, %f118, %f119, %f120}, [%rd2+224];
	add.f32 	%f121, %f116, %f117;
	add.f32 	%f122, %f121, %f118;
	add.f32 	%f123, %f122, %f119;
	add.f32 	%f124, %f123, %f120;
	ld.local.v4.f32 	{%f125, %f126, %f127, %f128}, [%rd2+240];
	add.f32 	%f129, %f124, %f125;
	add.f32 	%f130, %f129, %f126;
	add.f32 	%f131, %f130, %f127;
	add.f32 	%f132, %f131, %f128;
	ld.local.v4.f32 	{%f133, %f134, %f135, %f136}, [%rd2+256];
	add.f32 	%f137, %f132, %f133;
	add.f32 	%f138, %f137, %f134;
	add.f32 	%f139, %f138, %f135;
	add.f32 	%f140, %f139, %f136;
	ld.local.v4.f32 	{%f141, %f142, %f143, %f144}, [%rd2+272];
	add.f32 	%f145, %f140, %f141;
	add.f32 	%f146, %f145, %f142;
	add.f32 	%f147, %f146, %f143;
	add.f32 	%f148, %f147, %f144;
	ld.local.v4.f32 	{%f149, %f150, %f151, %f152}, [%rd2+288];
	add.f32 	%f153, %f148, %f149;
	add.f32 	%f154, %f153, %f150;
	add.f32 	%f155, %f154, %f151;
	add.f32 	%f156, %f155, %f152;
	ld.local.v4.f32 	{%f157, %f158, %f159, %f160}, [%rd2+304];
	add.f32 	%f161, %f156, %f157;
	add.f32 	%f162, %f161, %f158;
	add.f32 	%f163, %f162, %f159;
	add.f32 	%f164, %f163, %f160;
	ld.local.v4.f32 	{%f165, %f166, %f167, %f168}, [%rd2+320];
	add.f32 	%f169, %f164, %f165;
	add.f32 	%f170, %f169, %f166;
	add.f32 	%f171, %f170, %f167;
	add.f32 	%f172, %f171, %f168;
	ld.local.v4.f32 	{%f173, %f174, %f175, %f176}, [%rd2+336];
	add.f32 	%f177, %f172, %f173;
	add.f32 	%f178, %f177, %f174;
	add.f32 	%f179, %f178, %f175;
	add.f32 	%f180, %f179, %f176;
	ld.local.v4.f32 	{%f181, %f182, %f183, %f184}, [%rd2+352];
	add.f32 	%f185, %f180, %f181;
	add.f32 	%f186, %f185, %f182;
	add.f32 	%f187, %f186, %f183;
	add.f32 	%f188, %f187, %f184;
	ld.local.v4.f32 	{%f189, %f190, %f191, %f192}, [%rd2+368];
	add.f32 	%f193, %f188, %f189;
	add.f32 	%f194, %f193, %f190;
	add.f32 	%f195, %f194, %f191;
	add.f32 	%f196, %f195, %f192;
	ld.local.v4.f32 	{%f197, %f198, %f199, %f200}, [%rd2+384];
	add.f32 	%f201, %f196, %f197;
	add.f32 	%f202, %f201, %f198;
	add.f32 	%f203, %f202, %f199;
	add.f32 	%f204, %f203, %f200;
	cvta.to.global.u64 	%rd21, %rd6;
	mul.wide.s32 	%rd22, %r1, 4;
	add.s64 	%rd23, %rd21, %rd22;
	st.global.f32 	[%rd23], %f204;
$L__BB0_16:
	ret;

}


// ===== COMPILED SASS (sm_100) =====

	.target	sm_100

	.elftype	@"ET_EXEC"


//--------------------- .note.nv.tkinfo           --------------------------
	.section	.note.nv.tkinfo,"",@"SHT_NOTE"
	.sectionflags	@"SHF_NOTE_NV_TKINFO"
	.tkinfo
        /*0018*/ 	.word	0x00000002
        /*0030*/ 	.string	""
        /*0030*/ 	.string	"ptxas"
        /*0030*/ 	.string	"Cuda compilation tools, release 13.0, V13.0.88"
        /*0030*/ 	.string	"Build cuda_13.0.r13.0/compiler.36424714_0"
        /*0030*/ 	.string	"-arch sm_100 -m 64 "



//--------------------- .note.nv.cuinfo           --------------------------
	.section	.note.nv.cuinfo,"",@"SHT_NOTE"
	.sectionflags	@"SHF_NOTE_NV_CUINFO"
        /*0018*/ 	.short	0x0002
        /*001a*/ 	.short	0x0064
        /*001c*/ 	.short	0x0082
	.zero		2


//--------------------- .nv.info                  --------------------------
	.section	.nv.info,"",@"SHT_CUDA_INFO"
	.align	4


	//----- nvinfo : EIATTR_REGCOUNT
	.align		4
        /*0000*/ 	.byte	0x04, 0x2f
        /*0002*/ 	.short	(.L_1 - .L_0)
	.align		4
.L_0:
        /*0004*/ 	.word	index@(_Z22dynamicIndexingExamplePfS_iPi)
        /*0008*/ 	.word	0x0000001e


	//----- nvinfo : EIATTR_FRAME_SIZE
	.align		4
.L_1:
        /*000c*/ 	.byte	0x04, 0x11
        /*000e*/ 	.short	(.L_3 - .L_2)
	.align		4
.L_2:
        /*0010*/ 	.word	index@(_Z22dynamicIndexingExamplePfS_iPi)
        /*0014*/ 	.word	0x00000190


	//----- nvinfo : EIATTR_MIN_STACK_SIZE
	.align		4
.L_3:
        /*0018*/ 	.byte	0x04, 0x12
        /*001a*/ 	.short	(.L_5 - .L_4)
	.align		4
.L_4:
        /*001c*/ 	.word	index@(_Z22dynamicIndexingExamplePfS_iPi)
        /*0020*/ 	.word	0x00000190
.L_5:


//--------------------- .nv.compat                --------------------------
	.section	.nv.compat,"",@"SHT_CUDA_COMPAT_INFO"
	.align	4
        /*0000*/ 	.byte	0x02, 0x09, 0x00, 0x00, 0x02, 0x02, 0x01, 0x00, 0x02, 0x05, 0x05, 0x00, 0x03, 0x07, 0x01, 0x01
        /*0010*/ 	.byte	0x02, 0x03, 0x00, 0x00, 0x02, 0x06, 0x01, 0x00, 0x04, 0x0b, 0x08, 0x00, 0x09, 0x00, 0x00, 0x00
        /*0020*/ 	.byte	0x00, 0x00, 0x00, 0x00


//--------------------- .nv.info._Z22dynamicIndexingExamplePfS_iPi --------------------------
	.section	.nv.info._Z22dynamicIndexingExamplePfS_iPi,"",@"SHT_CUDA_INFO"
	.sectionflags	@""
	.align	4


	//----- nvinfo : EIATTR_CUDA_API_VERSION
	.align		4
        /*0000*/ 	.byte	0x04, 0x37
        /*0002*/ 	.short	(.L_7 - .L_6)
.L_6:
        /*0004*/ 	.word	0x00000082


	//----- nvinfo : EIATTR_KPARAM_INFO
	.align		4
.L_7:
        /*0008*/ 	.byte	0x04, 0x17
        /*000a*/ 	.short	(.L_9 - .L_8)
.L_8:
        /*000c*/ 	.word	0x00000000
        /*0010*/ 	.short	0x0003
        /*0012*/ 	.short	0x0018
        /*0014*/ 	.byte	0x00, 0xf5, 0x21, 0x00


	//----- nvinfo : EIATTR_KPARAM_INFO
	.align		4
.L_9:
        /*0018*/ 	.byte	0x04, 0x17
        /*001a*/ 	.short	(.L_11 - .L_10)
.L_10:
        /*001c*/ 	.word	0x00000000
        /*0020*/ 	.short	0x0002
        /*0022*/ 	.short	0x0010
        /*0024*/ 	.byte	0x00, 0xf0, 0x11, 0x00


	//----- nvinfo : EIATTR_KPARAM_INFO
	.align		4
.L_11:
        /*0028*/ 	.byte	0x04, 0x17
        /*002a*/ 	.short	(.L_13 - .L_12)
.L_12:
        /*002c*/ 	.word	0x00000000
        /*0030*/ 	.short	0x0001
        /*0032*/ 	.short	0x0008
        /*0034*/ 	.byte	0x00, 0xf5, 0x21, 0x00


	//----- nvinfo : EIATTR_KPARAM_INFO
	.align		4
.L_13:
        /*0038*/ 	.byte	0x04, 0x17
        /*003a*/ 	.short	(.L_15 - .L_14)
.L_14:
        /*003c*/ 	.word	0x00000000
        /*0040*/ 	.short	0x0000
        /*0042*/ 	.short	0x0000
        /*0044*/ 	.byte	0x00, 0xf5, 0x21, 0x00


	//----- nvinfo : EIATTR_SPARSE_MMA_MASK
	.align		4
.L_15:
        /*0048*/ 	.byte	0x03, 0x50
        /*004a*/ 	.short	0x0000


	//----- nvinfo : EIATTR_MAXREG_COUNT
	.align		4
        /*004c*/ 	.byte	0x03, 0x1b
        /*004e*/ 	.short	0x00ff


	//----- nvinfo : EIATTR_MERCURY_ISA_VERSION
	.align		4
        /*0050*/ 	.byte	0x03, 0x5f
        /*0052*/ 	.short	0x0101


	//----- nvinfo : EIATTR_VRC_CTA_INIT_COUNT
	.align		4
        /*0054*/ 	.byte	0x02, 0x4a
	.zero		1
	.zero		1


	//----- nvinfo : EIATTR_EXIT_INSTR_OFFSETS
	.align		4
        /*0058*/ 	.byte	0x04, 0x1c
        /*005a*/ 	.short	(.L_17 - .L_16)


	//   ....[0]....
.L_16:
        /*005c*/ 	.word	0x00000080


	//   ....[1]....
        /*0060*/ 	.word	0x00000c90


	//----- nvinfo : EIATTR_CBANK_PARAM_SIZE
	.align		4
.L_17:
        /*0064*/ 	.byte	0x03, 0x19
        /*0066*/ 	.short	0x0020


	//----- nvinfo : EIATTR_PARAM_CBANK
	.align		4
        /*0068*/ 	.byte	0x04, 0x0a
        /*006a*/ 	.short	(.L_19 - .L_18)
	.align		4
.L_18:
        /*006c*/ 	.word	index@(.nv.constant0._Z22dynamicIndexingExamplePfS_iPi)
        /*0070*/ 	.short	0x0380
        /*0072*/ 	.short	0x0020


	//----- nvinfo : EIATTR_SW_WAR
	.align		4
.L_19:
        /*0074*/ 	.byte	0x04, 0x36
        /*0076*/ 	.short	(.L_21 - .L_20)
.L_20:
        /*0078*/ 	.word	0x00000008
.L_21:


//--------------------- .nv.callgraph             --------------------------
	.section	.nv.callgraph,"",@"SHT_CUDA_CALLGRAPH"
	.align	4
	.sectionentsize	8
	.align		4
        /*0000*/ 	.word	0x00000000
	.align		4
        /*0004*/ 	.word	0xffffffff
	.align		4
        /*0008*/ 	.word	0x00000000
	.align		4
        /*000c*/ 	.word	0xfffffffe
	.align		4
        /*0010*/ 	.word	0x00000000
	.align		4
        /*0014*/ 	.word	0xfffffffd
	.align		4
        /*0018*/ 	.word	0x00000000
	.align		4
        /*001c*/ 	.word	0xfffffffc


//--------------------- .text._Z22dynamicIndexingExamplePfS_iPi --------------------------
	.section	.text._Z22dynamicIndexingExamplePfS_iPi,"ax",@progbits
	.align	128
        .global         _Z22dynamicIndexingExamplePfS_iPi
        .type           _Z22dynamicIndexingExamplePfS_iPi,@function
        .size           _Z22dynamicIndexingExamplePfS_iPi,(.L_x_2 - _Z22dynamicIndexingExamplePfS_iPi)
        .other          _Z22dynamicIndexingExamplePfS_iPi,@"STO_CUDA_ENTRY STV_DEFAULT"
_Z22dynamicIndexingExamplePfS_iPi:
.text._Z22dynamicIndexingExamplePfS_iPi:
[----:B------:R-:W0:Y:S01]  /*0000*/  LDC R1, c[0x0][0x37c] ;  /* 0x0000df00ff017b82 */ /* 0x000e220000000800 */
[----:B------:R-:W1:Y:S07]  /*0010*/  S2R R3, SR_TID.X ;  /* 0x0000000000037919 */ /* 0x000e6e0000002100 */
[----:B------:R-:W1:Y:S01]  /*0020*/  S2UR UR4, SR_CTAID.X ;  /* 0x00000000000479c3 */ /* 0x000e620000002500 */
[----:B------:R-:W2:Y:S01]  /*0030*/  LDCU UR5, c[0x0][0x390] ;  /* 0x00007200ff0577ac */ /* 0x000ea20008000800 */
[----:B0-----:R-:W-:-:S06]  /*0040*/  IADD3 R1, PT, PT, R1, -0x190, RZ ;  /* 0xfffffe7001017810 */ /* 0x001fcc0007ffe0ff */
[----:B------:R-:W1:Y:S02]  /*0050*/  LDC R0, c[0x0][0x360] ;  /* 0x0000d800ff007b82 */ /* 0x000e640000000800 */
[----:B-1----:R-:W-:-:S05]  /*0060*/  IMAD R0, R0, UR4, R3 ;  /* 0x0000000400007c24 */ /* 0x002fca000f8e0203 */
[----:B--2---:R-:W-:-:S13]  /*0070*/  ISETP.GE.AND P0, PT, R0, UR5, PT ;  /* 0x0000000500007c0c */ /* 0x004fda000bf06270 */
[----:B------:R-:W-:Y:S05]  /*0080*/  @P0 EXIT ;  /* 0x000000000000094d */ /* 0x000fea0003800000 */
[----:B------:R-:W0:Y:S01]  /*0090*/  LDC.64 R4, c[0x0][0x398] ;  /* 0x0000e600ff047b82 */ /* 0x000e220000000a00 */
[----:B------:R-:W-:Y:S01]  /*00a0*/  IMAD.HI R2, R0, 0x66666667, RZ ;  /* 0x6666666700027827 */ /* 0x000fe200078e02ff */
[----:B------:R-:W1:Y:S04]  /*00b0*/  LDCU.64 UR6, c[0x0][0x358] ;  /* 0x00006b00ff0677ac */ /* 0x000e680008000a00 */
[----:B------:R-:W-:Y:S01]  /*00c0*/  SHF.R.U32.HI R3, RZ, 0x1f, R2 ;  /* 0x0000001fff037819 */ /* 0x000fe20000011602 */
[----:B------:R-:W2:Y:S03]  /*00d0*/  LDCU UR5, c[0x0][0x390] ;  /* 0x00007200ff0577ac */ /* 0x000ea60008000800 */
[----:B------:R-:W-:-:S05]  /*00e0*/  LEA.HI.SX32 R3, R2, R3, 0x1e ;  /* 0x0000000302037211 */ /* 0x000fca00078ff2ff */
[----:B------:R-:W-:-:S04]  /*00f0*/  IMAD R3, R3, -0xa, R0 ;  /* 0xfffffff603037824 */ /* 0x000fc800078e0200 */
[----:B0-----:R-:W-:-:S06]  /*0100*/  IMAD.WIDE R4, R3, 0x4, R4 ;  /* 0x0000000403047825 */ /* 0x001fcc00078e0204 */
[----:B-1----:R-:W3:Y:S01]  /*0110*/  LDG.E R4, desc[UR6][R4.64] ;  /* 0x0000000604047981 */ /* 0x002ee2000c1e1900 */
[----:B------:R-:W-:Y:S01]  /*0120*/  IADD3 R2, PT, PT, R1, 0x8, RZ ;  /* 0x0000000801027810 */ /* 0x000fe20007ffe0ff */
[----:B------:R-:W-:Y:S01]  /*0130*/  UMOV UR4, 0x3 ;  /* 0x0000000300047882 */ /* 0x000fe20000000000 */
[----:B--23--:R-:W-:-:S07]  /*0140*/  IADD3 R3, PT, PT, R4, 0x3, RZ ;  /* 0x0000000304037810 */ /* 0x00cfce0007ffe0ff */
.L_x_0:
[C---:B------:R-:W-:Y:S01]  /*0150*/  IADD3 R14, PT, PT, R3.reuse, -0x2, RZ ;  /* 0xfffffffe030e7810 */ /* 0x040fe20007ffe0ff */
[C---:B------:R-:W-:Y:S01]  /*0160*/  IMAD.HI R11, R3.reuse, 0x51eb851f, RZ ;  /* 0x51eb851f030b7827 */ /* 0x040fe200078e02ff */
[C---:B------:R-:W-:Y:S02]  /*0170*/  IADD3 R4, PT, PT, R3.reuse, -0x3, RZ ;  /* 0xfffffffd03047810 */ /* 0x040fe40007ffe0ff */
[----:B------:R-:W-:Y:S01]  /*0180*/  IADD3 R8, PT, PT, R3, -0x1, RZ ;  /* 0xffffffff03087810 */ /* 0x000fe20007ffe0ff */
[----:B------:R-:W-:Y:S01]  /*0190*/  IMAD.HI R6, R14, 0x51eb851f, RZ ;  /* 0x51eb851f0e067827 */ /* 0x000fe200078e02ff */
[----:B------:R-:W-:-:S03]  /*01a0*/  SHF.R.U32.HI R12, RZ, 0x1f, R11 ;  /* 0x0000001fff0c7819 */ /* 0x000fc6000001160b */
[----:B------:R-:W-:Y:S01]  /*01b0*/  IMAD.HI R5, R4, 0x51eb851f, RZ ;  /* 0x51eb851f04057827 */ /* 0x000fe200078e02ff */
[----:B------:R-:W-:Y:S02]  /*01c0*/  SHF.R.U32.HI R7, RZ, 0x1f, R6 ;  /* 0x0000001fff077819 */ /* 0x000fe40000011606 */
[----:B------:R-:W-:Y:S01]  /*01d0*/  LEA.HI.SX32 R12, R11, R12, 0x1b ;  /* 0x0000000c0b0c7211 */ /* 0x000fe200078fdaff */
[----:B------:R-:W-:Y:S01]  /*01e0*/  IMAD.HI R9, R8, 0x51eb851f, RZ ;  /* 0x51eb851f08097827 */ /* 0x000fe200078e02ff */
[----:B------:R-:W-:Y:S02]  /*01f0*/  LEA.HI.SX32 R7, R6, R7, 0x1b ;  /* 0x0000000706077211 */ /* 0x000fe400078fdaff */
[----:B------:R-:W-:Y:S02]  /*0200*/  SHF.R.U32.HI R6, RZ, 0x1f, R5 ;  /* 0x0000001fff067819 */ /* 0x000fe40000011605 */
[----:B------:R-:W-:Y:S01]  /*0210*/  SHF.R.U32.HI R10, RZ, 0x1f, R9 ;  /* 0x0000001fff0a7819 */ /* 0x000fe20000011609 */
[----:B------:R-:W-:Y:S01]  /*0220*/  IMAD R7, R7, -0x64, R14 ;  /* 0xffffff9c07077824 */ /* 0x000fe200078e020e */
[----:B------:R-:W-:-:S02]  /*0230*/  LEA.HI.SX32 R5, R5, R6, 0x1b ;  /* 0x0000000605057211 */ /* 0x000fc400078fdaff */
[----:B------:R-:W-:Y:S01]  /*0240*/  LEA.HI.SX32 R9, R9, R10, 0x1b ;  /* 0x0000000a09097211 */ /* 0x000fe200078fdaff */
[----:B------:R-:W-:Y:S02]  /*0250*/  IMAD R15, R0, 0x64, R7 ;  /* 0x00000064000f7824 */ /* 0x000fe400078e0207 */
[----:B------:R-:W-:Y:S02]  /*0260*/  IMAD R5, R5, -0x64, R4 ;  /* 0xffffff9c05057824 */ /* 0x000fe400078e0204 */
[----:B------:R-:W-:Y:S01]  /*0270*/  IMAD R9, R9, -0x64, R8 ;  /* 0xffffff9c09097824 */ /* 0x000fe200078e0208 */
[----:B------:R-:W-:Y:S01]  /*0280*/  ISETP.GE.AND P1, PT, R15, UR5, PT ;  /* 0x000000050f007c0c */ /* 0x000fe2000bf26270 */
[----:B------:R-:W-:Y:S02]  /*0290*/  IMAD R7, R12, -0x64, R3 ;  /* 0xffffff9c0c077824 */ /* 0x000fe400078e0203 */
[C---:B------:R-:W-:Y:S02]  /*02a0*/  IMAD R13, R0.reuse, 0x64, R5 ;  /* 0x00000064000d7824 */ /* 0x040fe400078e0205 */
[----:B------:R-:W-:-:S02]  /*02b0*/  IMAD R17, R0, 0x64, R9 ;  /* 0x0000006400117824 */ /* 0x000fc400078e0209 */
[----:B------:R-:W-:Y:S01]  /*02c0*/  IMAD R19, R0, 0x64, R7 ;  /* 0x0000006400137824 */ /* 0x000fe200078e0207 */
[----:B------:R-:W-:Y:S02]  /*02d0*/  ISETP.GE.AND P0, PT, R13, UR5, PT ;  /* 0x000000050d007c0c */ /* 0x000fe4000bf06270 */
[----:B------:R-:W-:Y:S02]  /*02e0*/  ISETP.GE.AND P2, PT, R17, UR5, PT ;  /* 0x0000000511007c0c */ /* 0x000fe4000bf46270 */
[----:B------:R-:W-:Y:S01]  /*02f0*/  ISETP.GE.AND P3, PT, R19, UR5, PT ;  /* 0x0000000513007c0c */ /* 0x000fe2000bf66270 */
[----:B------:R-:W0:Y:S08]  /*0300*/  @!P1 LDC.64 R8, c[0x0][0x380] ;  /* 0x0000e000ff089b82 */ /* 0x000e300000000a00 */
[----:B------:R-:W1:Y:S08]  /*0310*/  @!P0 LDC.64 R6, c[0x0][0x380] ;  /* 0x0000e000ff068b82 */ /* 0x000e700000000a00 */
[----:B------:R-:W2:Y:S08]  /*0320*/  @!P2 LDC.64 R10, c[0x0][0x380] ;  /* 0x0000e000ff0aab82 */ /* 0x000eb00000000a00 */
[----:B------:R-:W3:Y:S01]  /*0330*/  @!P3 LDC.64 R4, c[0x0][0x380] ;  /* 0x0000e000ff04bb82 */ /* 0x000ee20000000a00 */
[----:B0-----:R-:W-:-:S06]  /*0340*/  @!P1 IMAD.WIDE R8, R15, 0x4, R8 ;  /* 0x000000040f089825 */ /* 0x001fcc00078e0208 */
[----:B------:R-:W4:Y:S01]  /*0350*/  @!P1 LDG.E R9, desc[UR6][R8.64] ;  /* 0x0000000608099981 */ /* 0x000f22000c1e1900 */
[----:B-1----:R-:W-:-:S06]  /*0360*/  @!P0 IMAD.WIDE R6, R13, 0x4, R6 ;  /* 0x000000040d068825 */ /* 0x002fcc00078e0206 */
[----:B------:R-:W5:Y:S01]  /*0370*/  @!P0 LDG.E R7, desc[UR6][R6.64] ;  /* 0x0000000606078981 */ /* 0x000f62000c1e1900 */
[----:B--2---:R-:W-:-:S06]  /*0380*/  @!P2 IMAD.WIDE R10, R17, 0x4, R10 ;  /* 0x00000004110aa825 */ /* 0x004fcc00078e020a */
[----:B------:R-:W2:Y:S01]  /*0390*/  @!P2 LDG.E R11, desc[UR6][R10.64] ;  /* 0x000000060a0ba981 */ /* 0x000ea2000c1e1900 */
[----:B---3--:R-:W-:-:S06]  /*03a0*/  @!P3 IMAD.WIDE R4, R19, 0x4, R4 ;  /* 0x000000041304b825 */ /* 0x008fcc00078e0204 */
[----:B------:R-:W3:Y:S01]  /*03b0*/  @!P3 LDG.E R5, desc[UR6][R4.64] ;  /* 0x000000060405b981 */ /* 0x000ee2000c1e1900 */
[----:B------:R-:W-:-:S04]  /*03c0*/  UIADD3 UR4, UPT, UPT, UR4, 0x4, URZ ;  /* 0x0000000404047890 */ /* 0x000fc8000fffe0ff */
[----:B------:R-:W-:Y:S01]  /*03d0*/  UISETP.NE.AND UP0, UPT, UR4, 0x67, UPT ;  /* 0x000000670400788c */ /* 0x000fe2000bf05270 */
[----:B------:R-:W-:Y:S01]  /*03e0*/  @P1 STL [R2+-0x4], RZ ;  /* 0xfffffcff02001387 */ /* 0x000fe20000100800 */
[----:B------:R-:W-:-:S03]  /*03f0*/  IADD3 R3, PT, PT, R3, 0x4, RZ ;  /* 0x0000000403037810 */ /* 0x000fc60007ffe0ff */
[----:B------:R-:W-:Y:S04]  /*0400*/  @P2 STL [R2], RZ ;  /* 0x000000ff02002387 */ /* 0x000fe80000100800 */
[----:B------:R-:W-:Y:S04]  /*0410*/  @P3 STL [R2+0x4], RZ ;  /* 0x000004ff02003387 */ /* 0x000fe80000100800 */
[----:B----4-:R-:W-:Y:S04]  /*0420*/  @!P1 STL [R2+-0x4], R9 ;  /* 0xfffffc0902009387 */ /* 0x010fe80000100800 */
[----:B-----5:R-:W-:Y:S04]  /*0430*/  @!P0 STL [R2+-0x8], R7 ;  /* 0xfffff80702008387 */ /* 0x020fe80000100800 */
[----:B------:R-:W-:Y:S04]  /*0440*/  @P0 STL [R2+-0x8], RZ ;  /* 0xfffff8ff02000387 */ /* 0x000fe80000100800 */
[----:B--2---:R-:W-:Y:S04]  /*0450*/  @!P2 STL [R2], R11 ;  /* 0x0000000b0200a387 */ /* 0x004fe80000100800 */
[----:B---3--:R0:W-:Y:S02]  /*0460*/  @!P3 STL [R2+0x4], R5 ;  /* 0x000004050200b387 */ /* 0x0081e40000100800 */
[----:B0-----:R-:W-:Y:S01]  /*0470*/  IADD3 R2, PT, PT, R2, 0x10, RZ ;  /* 0x0000001002027810 */ /* 0x001fe20007ffe0ff */
[----:B------:R-:W-:Y:S06]  /*0480*/  BRA.U UP0, `(.L_x_0) ;  /* 0xfffffffd00307547 */ /* 0x000fec000b83ffff */
[----:B------:R-:W2:Y:S04]  /*0490*/  LDL.128 R12, [R1] ;  /* 0x00000000010c7983 */ /* 0x000ea80000100c00 */
[----:B------:R-:W3:Y:S04]  /*04a0*/  LDL.128 R16, [R1+0x10] ;  /* 0x0000100001107983 */ /* 0x000ee80000100c00 */
[----:B------:R-:W4:Y:S04]  /*04b0*/  LDL.128 R20, [R1+0x20] ;  /* 0x0000200001147983 */ /* 0x000f280000100c00 */
[----:B------:R-:W5:Y:S04]  /*04c0*/  LDL.128 R24, [R1+0x30] ;  /* 0x0000300001187983 */ /* 0x000f680000100c00 */
[----:B------:R-:W5:Y:S04]  /*04d0*/  LDL.128 R4, [R1+0x40] ;  /* 0x0000400001047983 */ /* 0x000f680000100c00 */
[----:B------:R-:W5:Y:S01]  /*04e0*/  LDL.128 R8, [R1+0x50] ;  /* 0x0000500001087983 */ /* 0x000f620000100c00 */
[----:B--2---:R-:W-:-:S04]  /*04f0*/  FADD R12, RZ, R12 ;  /* 0x0000000cff0c7221 */ /* 0x004fc80000000000 */
[----:B------:R-:W-:-:S04]  /*0500*/  FADD R13, R13, R12 ;  /* 0x0000000c0d0d7221 */ /* 0x000fc80000000000 */
[----:B------:R-:W-:-:S04]  /*0510*/  FADD R14, R14, R13 ;  /* 0x0000000d0e0e7221 */ /* 0x000fc80000000000 */
[----:B------:R-:W-:Y:S02]  /*0520*/  FADD R3, R15, R14 ;  /* 0x0000000e0f037221 */ /* 0x000fe40000000000 */
[----:B------:R-:W2:Y:S02]  /*0530*/  LDL.128 R12, [R1+0x60] ;  /* 0x00006000010c7983 */ /* 0x000ea40000100c00 */
[----:B---3--:R-:W-:-:S04]  /*0540*/  FADD R16, R3, R16 ;  /* 0x0000001003107221 */ /* 0x008fc80000000000 */
[----:B------:R-:W-:-:S04]  /*0550*/  FADD R17, R17, R16 ;  /* 0x0000001011117221 */ /* 0x000fc80000000000 */
[----:B------:R-:W-:-:S04]  /*0560*/  FADD R18, R18, R17 ;  /* 0x0000001112127221 */ /* 0x000fc80000000000 */
[----:B------:R-:W-:Y:S02]  /*0570*/  FADD R3, R19, R18 ;  /* 0x0000001213037221 */ /* 0x000fe40000000000 */
[----:B------:R-:W3:Y:S02]  /*0580*/  LDL.128 R16, [R1+0x70] ;  /* 0x0000700001107983 */ /* 0x000ee40000100c00 */
[----:B----4-:R-:W-:-:S04]  /*0590*/  FADD R20, R3, R20 ;  /* 0x0000001403147221 */ /* 0x010fc80000000000 */
[----:B------:R-:W-:-:S04]  /*05a0*/  FADD R21, R21, R20 ;  /* 0x0000001415157221 */ /* 0x000fc80000000000 */
[----:B------:R-:W-:-:S04]  /*05b0*/  FADD R22, R22, R21 ;  /* 0x0000001516167221 */ /* 0x000fc80000000000 */
[----:B------:R-:W-:Y:S02]  /*05c0*/  FADD R3, R23, R22 ;  /* 0x0000001617037221 */ /* 0x000fe40000000000 */
[----:B------:R-:W4:Y:S02]  /*05d0*/  LDL.128 R20, [R1+0x80] ;  /* 0x0000800001147983 */ /* 0x000f240000100c00 */
[----:B-----5:R-:W-:-:S04]  /*05e0*/  FADD R24, R3, R24 ;  /* 0x0000001803187221 */ /* 0x020fc80000000000 */
[----:B------:R-:W-:-:S04]  /*05f0*/  FADD R25, R25, R24 ;  /* 0x0000001819197221 */ /* 0x000fc80000000000 */
[----:B------:R-:W-:-:S04]  /*0600*/  FADD R26, R26, R25 ;  /* 0x000000191a1a7221 */ /* 0x000fc80000000000 */
[----:B------:R-:W-:Y:S02]  /*0610*/  FADD R3, R27, R26 ;  /* 0x0000001a1b037221 */ /* 0x000fe40000000000 */
[----:B------:R-:W5:Y:S02]  /*0620*/  LDL.128 R24, [R1+0x90] ;  /* 0x0000900001187983 */ /* 0x000f640000100c00 */
[----:B------:R-:W-:-:S04]  /*0630*/  FADD R4, R3, R4 ;  /* 0x0000000403047221 */ /* 0x000fc80000000000 */
        /* <DEDUP_REMOVED lines=9> */
[----:B--2---:R-:W-:-:S04]  /*06d0*/  FADD R12, R3, R12 ;  /* 0x0000000c030c7221 */ /* 0x004fc80000000000 */
        /* <DEDUP_REMOVED lines=64> */
[----:B---3--:R-:W-:Y:S02]  /*0ae0*/  FADD R16, R3, R16 ;  /* 0x0000001003107221 */ /* 0x008fe40000000000 */
[----:B------:R-:W0:Y:S02]  /*0af0*/  LDC.64 R2, c[0x0][0x388] ;  /* 0x0000e200ff027b82 */ /* 0x000e240000000a00 */
[----:B------:R-:W-:-:S04]  /*0b00*/  FADD R17, R17, R16 ;  /* 0x0000001011117221 */ /* 0x000fc80000000000 */
[----:B------:R-:W-:-:S04]  /*0b10*/  FADD R18, R18, R17 ;  /* 0x0000001112127221 */ /* 0x000fc80000000000 */
[----:B------:R-:W-:-:S04]  /*0b20*/  FADD R19, R19, R18 ;  /* 0x0000001213137221 */ /* 0x000fc80000000000 */
[----:B----4-:R-:W-:-:S04]  /*0b30*/  FADD R20, R19, R20 ;  /* 0x0000001413147221 */ /* 0x010fc80000000000 */
[----:B------:R-:W-:-:S04]  /*0b40*/  FADD R21, R21, R20 ;  /* 0x0000001415157221 */ /* 0x000fc80000000000 */
[----:B------:R-:W-:Y:S01]  /*0b50*/  FADD R22, R22, R21 ;  /* 0x0000001516167221 */ /* 0x000fe20000000000 */
[----:B0-----:R-:W-:-:S04]  /*0b60*/  IMAD.WIDE R2, R0, 0x4, R2 ;  /* 0x0000000400027825 */ /* 0x001fc800078e0202 */
[----:B------:R-:W-:-:S04]  /*0b70*/  FADD R23, R23, R22 ;  /* 0x0000001617177221 */ /* 0x000fc80000000000 */
[----:B-----5:R-:W-:-:S04]  /*0b80*/  FADD R24, R23, R24 ;  /* 0x0000001817187221 */ /* 0x020fc80000000000 */
[----:B------:R-:W-:-:S04]  /*0b90*/  FADD R25, R25, R24 ;  /* 0x0000001819197221 */ /* 0x000fc80000000000 */
        /* <DEDUP_REMOVED lines=10> */
[----:B--2---:R-:W-:-:S04]  /*0c40*/  FADD R12, R11, R12 ;  /* 0x0000000c0b0c7221 */ /* 0x004fc80000000000 */
[----:B------:R-:W-:-:S04]  /*0c50*/  FADD R13, R13, R12 ;  /* 0x0000000c0d0d7221 */ /* 0x000fc80000000000 */
[----:B------:R-:W-:-:S04]  /*0c60*/  FADD R14, R14, R13 ;  /* 0x0000000d0e0e7221 */ /* 0x000fc80000000000 */
[----:B------:R-:W-:-:S05]  /*0c70*/  FADD R15, R15, R14 ;  /* 0x0000000e0f0f7221 */ /* 0x000fca0000000000 */
[----:B------:R-:W-:Y:S01]  /*0c80*/  STG.E desc[UR6][R2.64], R15 ;  /* 0x0000000f02007986 */ /* 0x000fe2000c101906 */
[----:B------:R-:W-:Y:S05]  /*0c90*/  EXIT ;  /* 0x000000000000794d */ /* 0x000fea0003800000 */
.L_x_1:
[----:B------:R-:W-:-:S00]  /*0ca0*/  BRA `(.L_x_1) ;  /* 0xfffffffc00fc7947 */ /* 0x000fc0000383ffff */
[----:B------:R-:W-:-:S00]  /*0cb0*/  NOP ;  /* 0x0000000000007918 */ /* 0x000fc00000000000 */
        /* <DEDUP_REMOVED lines=12> */
.L_x_2:


//--------------------- .nv.shared.reserved.0     --------------------------
	.section	.nv.shared.reserved.0,"aw",@nobits
	.weak		__nv_reservedSMEM_offset_0_alias
	.size		__nv_reservedSMEM_offset_0_alias, 0, 64
	.other		__nv_reservedSMEM_offset_0_alias,@"STO_CUDA_RESERVED_SHARED STV_DEFAULT"
__nv_reservedSMEM_offset_0_alias:
	.zero		0
	.zero		64


//--------------------- .nv.constant0._Z22dynamicIndexingExamplePfS_iPi --------------------------
	.section	.nv.constant0._Z22dynamicIndexingExamplePfS_iPi,"a",@progbits
	.sectionflags	@""
	.align	4
.nv.constant0._Z22dynamicIndexingExamplePfS_iPi:
	.zero		928


//--------------------- SYMBOLS --------------------------

	.type		.nv.reservedSmem.offset0,@object
	.size		.nv.reservedSmem.offset0,0x4
